//
// Generated by NVIDIA NVVM Compiler
//
// Compiler Build ID: CL-36424714
// Cuda compilation tools, release 13.0, V13.0.88
// Based on NVVM 20.0.0
//

.version 9.0
.target sm_100
.address_size 64

	// .globl	_Z16divisibility_kerPbii

.visible .entry _Z16divisibility_kerPbii(
	.param .u64 .ptr .align 1 _Z16divisibility_kerPbii_param_0,
	.param .u32 _Z16divisibility_kerPbii_param_1,
	.param .u32 _Z16divisibility_kerPbii_param_2
)
{
	.reg .pred 	%p<4>;
	.reg .b16 	%rs<2>;
	.reg .b32 	%r<7>;
	.reg .b64 	%rd<5>;

	ld.param.u64 	%rd1, [_Z16divisibility_kerPbii_param_0];
	ld.param.u32 	%r2, [_Z16divisibility_kerPbii_param_1];
	ld.param.u32 	%r3, [_Z16divisibility_kerPbii_param_2];
	mov.u32 	%r5, %tid.x;
	setp.lt.u32 	%p1, %r5, 2;
	mul.lo.s32 	%r6, %r2, %r5;
	setp.ge.s32 	%p2, %r6, %r3;
	or.pred  	%p3, %p1, %p2;
	@%p3 bra 	$L__BB0_2;
	cvta.to.global.u64 	%rd2, %rd1;
	cvt.s64.s32 	%rd3, %r6;
	add.s64 	%rd4, %rd2, %rd3;
	mov.b16 	%rs1, 0;
	st.global.u8 	[%rd4], %rs1;
$L__BB0_2:
	ret;

}


// ===== COMPILED SASS (sm_100) =====

	.target	sm_100

	.elftype	@"ET_EXEC"


//--------------------- .note.nv.tkinfo           --------------------------
	.section	.note.nv.tkinfo,"",@"SHT_NOTE"
	.sectionflags	@"SHF_NOTE_NV_TKINFO"
	.tkinfo
        /*0018*/ 	.word	0x00000002
        /*0030*/ 	.string	""
        /*0030*/ 	.string	"ptxas"
        /*0030*/ 	.string	"Cuda compilation tools, release 13.0, V13.0.88"
        /*0030*/ 	.string	"Build cuda_13.0.r13.0/compiler.36424714_0"
        /*0030*/ 	.string	"-arch sm_100 -m 64 "



//--------------------- .note.nv.cuinfo           --------------------------
	.section	.note.nv.cuinfo,"",@"SHT_NOTE"
	.sectionflags	@"SHF_NOTE_NV_CUINFO"
        /*0018*/ 	.short	0x0002
        /*001a*/ 	.short	0x0064
        /*001c*/ 	.short	0x0082
	.zero		2


//--------------------- .nv.info                  --------------------------
	.section	.nv.info,"",@"SHT_CUDA_INFO"
	.align	4


	//----- nvinfo : EIATTR_REGCOUNT
	.align		4
        /*0000*/ 	.byte	0x04, 0x2f
        /*0002*/ 	.short	(.L_1 - .L_0)
	.align		4
.L_0:
        /*0004*/ 	.word	index@(_Z16divisibility_kerPbii)
        /*0008*/ 	.word	0x00000006


	//----- nvinfo : EIATTR_FRAME_SIZE
	.align		4
.L_1:
        /*000c*/ 	.byte	0x04, 0x11
        /*000e*/ 	.short	(.L_3 - .L_2)
	.align		4
.L_2:
        /*0010*/ 	.word	index@(_Z16divisibility_kerPbii)
        /*0014*/ 	.word	0x00000000


	//----- nvinfo : EIATTR_MIN_STACK_SIZE
	.align		4
.L_3:
        /*0018*/ 	.byte	0x04, 0x12
        /*001a*/ 	.short	(.L_5 - .L_4)
	.align		4
.L_4:
        /*001c*/ 	.word	index@(_Z16divisibility_kerPbii)
        /*0020*/ 	.word	0x00000000
.L_5:


//--------------------- .nv.compat                --------------------------
	.section	.nv.compat,"",@"SHT_CUDA_COMPAT_INFO"
	.align	4
        /*0000*/ 	.byte	0x02, 0x09, 0x00, 0x00, 0x02, 0x02, 0x01, 0x00, 0x02, 0x05, 0x05, 0x00, 0x03, 0x07, 0x01, 0x01
        /*0010*/ 	.byte	0x02, 0x03, 0x00, 0x00, 0x02, 0x06, 0x01, 0x00, 0x04, 0x0b, 0x08, 0x00, 0x09, 0x00, 0x00, 0x00
        /*0020*/ 	.byte	0x00, 0x00, 0x00, 0x00


//--------------------- .nv.info._Z16divisibility_kerPbii --------------------------
	.section	.nv.info._Z16divisibility_kerPbii,"",@"SHT_CUDA_INFO"
	.sectionflags	@""
	.align	4


	//----- nvinfo : EIATTR_CUDA_API_VERSION
	.align		4
        /*0000*/ 	.byte	0x04, 0x37
        /*0002*/ 	.short	(.L_7 - .L_6)
.L_6:
        /*0004*/ 	.word	0x00000082


	//----- nvinfo : EIATTR_KPARAM_INFO
	.align		4
.L_7:
        /*0008*/ 	.byte	0x04, 0x17
        /*000a*/ 	.short	(.L_9 - .L_8)
.L_8:
        /*000c*/ 	.word	0x00000000
        /*0010*/ 	.short	0x0002
        /*0012*/ 	.short	0x000c
        /*0014*/ 	.byte	0x00, 0xf0, 0x11, 0x00


	//----- nvinfo : EIATTR_KPARAM_INFO
	.align		4
.L_9:
        /*0018*/ 	.byte	0x04, 0x17
        /*001a*/ 	.short	(.L_11 - .L_10)
.L_10:
        /*001c*/ 	.word	0x00000000
        /*0020*/ 	.short	0x0001
        /*0022*/ 	.short	0x0008
        /*0024*/ 	.byte	0x00, 0xf0, 0x11, 0x00


	//----- nvinfo : EIATTR_KPARAM_INFO
	.align		4
.L_11:
        /*0028*/ 	.byte	0x04, 0x17
        /*002a*/ 	.short	(.L_13 - .L_12)
.L_12:
        /*002c*/ 	.word	0x00000000
        /*0030*/ 	.short	0x0000
        /*0032*/ 	.short	0x0000
        /*0034*/ 	.byte	0x00, 0xf5, 0x21, 0x00


	//----- nvinfo : EIATTR_SPARSE_MMA_MASK
	.align		4
.L_13:
        /*0038*/ 	.byte	0x03, 0x50
        /*003a*/ 	.short	0x0000


	//----- nvinfo : EIATTR_MAXREG_COUNT
	.align		4
        /*003c*/ 	.byte	0x03, 0x1b
        /*003e*/ 	.short	0x00ff


	//----- nvinfo : EIATTR_MERCURY_ISA_VERSION
	.align		4
        /*0040*/ 	.byte	0x03, 0x5f
        /*0042*/ 	.short	0x0101


	//----- nvinfo : EIATTR_VRC_CTA_INIT_COUNT
	.align		4
        /*0044*/ 	.byte	0x02, 0x4a
	.zero		1
	.zero		1


	//----- nvinfo : EIATTR_EXIT_INSTR_OFFSETS
	.align		4
        /*0048*/ 	.byte	0x04, 0x1c
        /*004a*/ 	.short	(.L_15 - .L_14)


	//   ....[0]....
.L_14:
        /*004c*/ 	.word	0x00000060


	//   ....[1]....
        /*0050*/ 	.word	0x000000c0


	//----- nvinfo : EIATTR_CBANK_PARAM_SIZE
	.align		4
.L_15:
        /*0054*/ 	.byte	0x03, 0x19
        /*0056*/ 	.short	0x0010


	//----- nvinfo : EIATTR_PARAM_CBANK
	.align		4
        /*0058*/ 	.byte	0x04, 0x0a
        /*005a*/ 	.short	(.L_17 - .L_16)
	.align		4
.L_16:
        /*005c*/ 	.word	index@(.nv.constant0._Z16divisibility_kerPbii)
        /*0060*/ 	.short	0x0380
        /*0062*/ 	.short	0x0010


	//----- nvinfo : EIATTR_SW_WAR
	.align		4
.L_17:
        /*0064*/ 	.byte	0x04, 0x36
        /*0066*/ 	.short	(.L_19 - .L_18)
.L_18:
        /*0068*/ 	.word	0x00000008
.L_19:


//--------------------- .nv.callgraph             --------------------------
	.section	.nv.callgraph,"",@"SHT_CUDA_CALLGRAPH"
	.align	4
	.sectionentsize	8
	.align		4
        /*0000*/ 	.word	0x00000000
	.align		4
        /*0004*/ 	.word	0xffffffff
	.align		4
        /*0008*/ 	.word	0x00000000
	.align		4
        /*000c*/ 	.word	0xfffffffe
	.align		4
        /*0010*/ 	.word	0x00000000
	.align		4
        /*0014*/ 	.word	0xfffffffd
	.align		4
        /*0018*/ 	.word	0x00000000
	.align		4
        /*001c*/ 	.word	0xfffffffc


//--------------------- .text._Z16divisibility_kerPbii --------------------------
	.section	.text._Z16divisibility_kerPbii,"ax",@progbits
	.align	128
        .global         _Z16divisibility_kerPbii
        .type           _Z16divisibility_kerPbii,@function
        .size           _Z16divisibility_kerPbii,(.L_x_1 - _Z16divisibility_kerPbii)
        .other          _Z16divisibility_kerPbii,@"STO_CUDA_ENTRY STV_DEFAULT"
_Z16divisibility_kerPbii:
.text._Z16divisibility_kerPbii:
[----:B------:R-:W-:Y:S01]  /*0000*/  LDC R1, c[0x0][0x37c] ;  /* 0x0000df00ff017b82 */ /* 0x000fe20000000800 */
[----:B------:R-:W0:Y:S01]  /*0010*/  S2R R2, SR_TID.X ;  /* 0x0000000000027919 */ /* 0x000e220000002100 */
[----:B------:R-:W0:Y:S02]  /*0020*/  LDCU.64 UR4, c[0x0][0x388] ;  /* 0x00007100ff0477ac */ /* 0x000e240008000a00 */
[----:B0-----:R-:W-:-:S05]  /*0030*/  IMAD R0, R2, UR4, RZ ;  /* 0x0000000402007c24 */ /* 0x001fca000f8e02ff */
[----:B------:R-:W-:-:S04]  /*0040*/  ISETP.GE.AND P0, PT, R0, UR5, PT ;  /* 0x0000000500007c0c */ /* 0x000fc8000bf06270 */
[----:B------:R-:W-:-:S13]  /*0050*/  ISETP.LT.U32.OR P0, PT, R2, 0x2, P0 ;  /* 0x000000020200780c */ /* 0x000fda0000701470 */
[----:B------:R-:W-:Y:S05]  /*0060*/  @P0 EXIT ;  /* 0x000000000000094d */ /* 0x000fea0003800000 */
[----:B------:R-:W0:Y:S01]  /*0070*/  LDCU.64 UR6, c[0x0][0x380] ;  /* 0x00007000ff0677ac */ /* 0x000e220008000a00 */
[----:B------:R-:W1:Y:S01]  /*0080*/  LDCU.64 UR4, c[0x0][0x358] ;  /* 0x00006b00ff0477ac */ /* 0x000e620008000a00 */
[----:B0-----:R-:W-:-:S04]  /*0090*/  IADD3 R2, P0, PT, R0, UR6, RZ ;  /* 0x0000000600027c10 */ /* 0x001fc8000ff1e0ff */
[----:B------:R-:W-:-:S05]  /*00a0*/  LEA.HI.X.SX32 R3, R0, UR7, 0x1, P0 ;  /* 0x0000000700037c11 */ /* 0x000fca00080f0eff */
[----:B-1----:R-:W-:Y:S01]  /*00b0*/  STG.E.U8 desc[UR4][R2.64], RZ ;  /* 0x000000ff02007986 */ /* 0x002fe2000c101104 */
[----:B------:R-:W-:Y:S05]  /*00c0*/  EXIT ;  /* 0x000000000000794d */ /* 0x000fea0003800000 */
.L_x_0:
[----:B------:R-:W-:-:S00]  /*00d0*/  BRA `(.L_x_0) ;  /* 0xfffffffc00fc7947 */ /* 0x000fc0000383ffff */
[----:B------:R-:W-:-:S00]  /*00e0*/  NOP ;  /* 0x0000000000007918 */ /* 0x000fc00000000000 */
        /* <DEDUP_REMOVED lines=9> */
.L_x_1:


//--------------------- .nv.shared.reserved.0     --------------------------
	.section	.nv.shared.reserved.0,"aw",@nobits
	.weak		__nv_reservedSMEM_offset_0_alias
	.size		__nv_reservedSMEM_offset_0_alias, 0, 64
	.other		__nv_reservedSMEM_offset_0_alias,@"STO_CUDA_RESERVED_SHARED STV_DEFAULT"
__nv_reservedSMEM_offset_0_alias:
	.zero		0
	.zero		64


//--------------------- .nv.constant0._Z16divisibility_kerPbii --------------------------
	.section	.nv.constant0._Z16divisibility_kerPbii,"a",@progbits
	.sectionflags	@""
	.align	4
.nv.constant0._Z16divisibility_kerPbii:
	.zero		912


//--------------------- SYMBOLS --------------------------

	.type		.nv.reservedSmem.offset0,@object
	.size		.nv.reservedSmem.offset0,0x4
